







.version 5.0
.target sm_61
.address_size 64


.global .align 8 .b8 _ZTVSt9basic_iosIcSt11char_traitsIcEE[32];
.global .align 8 .b8 _ZTTSo[8];
.global .align 8 .b8 _ZTVSt15basic_streambufIcSt11char_traitsIcEE[128];
.global .align 8 .b8 _ZTVNSt7__cxx1115basic_stringbufIcSt11char_traitsIcESaIcEEE[128];
.global .align 8 .b8 _ZTTNSt7__cxx1119basic_ostringstreamIcSt11char_traitsIcESaIcEEE[8];
.global .align 8 .b8 _ZTVN10__cxxabiv119__pointer_type_infoE[8];
.global .align 8 .b8 _ZTVN10__cxxabiv120__function_type_infoE[8];
.global .align 8 .b8 _ZTVN10__cxxabiv117__class_type_infoE[8];
.global .align 8 .b8 _ZTVN10__cxxabiv120__si_class_type_infoE[8];
.global .align 8 .b8 _ZTVSt9exception[40];
.global .align 8 .b8 _ZTVN3c105ErrorE[40];
.global .align 8 .b8 _ZTVN3c1020intrusive_ptr_targetE[40];
.global .align 8 .b8 _ZTVN3c1011StorageImplE[40];
.global .align 8 .b8 _ZTVN6caffe28OperatorINS_11CUDAContextEEE[136];
.global .align 8 .b8 _ZTVN6caffe219ElementwiseLinearOpIfNS_11CUDAContextENS_13DefaultEngineEEE[136];
.global .align 8 .b8 _ZTVN6caffe227ElementwiseLinearGradientOpIfNS_11CUDAContextENS_13DefaultEngineEEE[136];


.visible .entry _ZN6caffe280_GLOBAL__N__56_tmpxft_00005ccd_00000000_7_elementwise_linear_op_cpp1_ii_7e8317ca23ElementwiseLinearKernelEiiPKfS2_S2_Pf(
.param .u32 _ZN6caffe280_GLOBAL__N__56_tmpxft_00005ccd_00000000_7_elementwise_linear_op_cpp1_ii_7e8317ca23ElementwiseLinearKernelEiiPKfS2_S2_Pf_param_0,
.param .u32 _ZN6caffe280_GLOBAL__N__56_tmpxft_00005ccd_00000000_7_elementwise_linear_op_cpp1_ii_7e8317ca23ElementwiseLinearKernelEiiPKfS2_S2_Pf_param_1,
.param .u64 _ZN6caffe280_GLOBAL__N__56_tmpxft_00005ccd_00000000_7_elementwise_linear_op_cpp1_ii_7e8317ca23ElementwiseLinearKernelEiiPKfS2_S2_Pf_param_2,
.param .u64 _ZN6caffe280_GLOBAL__N__56_tmpxft_00005ccd_00000000_7_elementwise_linear_op_cpp1_ii_7e8317ca23ElementwiseLinearKernelEiiPKfS2_S2_Pf_param_3,
.param .u64 _ZN6caffe280_GLOBAL__N__56_tmpxft_00005ccd_00000000_7_elementwise_linear_op_cpp1_ii_7e8317ca23ElementwiseLinearKernelEiiPKfS2_S2_Pf_param_4,
.param .u64 _ZN6caffe280_GLOBAL__N__56_tmpxft_00005ccd_00000000_7_elementwise_linear_op_cpp1_ii_7e8317ca23ElementwiseLinearKernelEiiPKfS2_S2_Pf_param_5
)
{
.reg .pred %p<4>;
.reg .f32 %f<5>;
.reg .b32 %r<13>;
.reg .b64 %rd<29>;


ld.param.u32 %r3, [_ZN6caffe280_GLOBAL__N__56_tmpxft_00005ccd_00000000_7_elementwise_linear_op_cpp1_ii_7e8317ca23ElementwiseLinearKernelEiiPKfS2_S2_Pf_param_0];
ld.param.u32 %r2, [_ZN6caffe280_GLOBAL__N__56_tmpxft_00005ccd_00000000_7_elementwise_linear_op_cpp1_ii_7e8317ca23ElementwiseLinearKernelEiiPKfS2_S2_Pf_param_1];
ld.param.u64 %rd14, [_ZN6caffe280_GLOBAL__N__56_tmpxft_00005ccd_00000000_7_elementwise_linear_op_cpp1_ii_7e8317ca23ElementwiseLinearKernelEiiPKfS2_S2_Pf_param_2];
ld.param.u64 %rd15, [_ZN6caffe280_GLOBAL__N__56_tmpxft_00005ccd_00000000_7_elementwise_linear_op_cpp1_ii_7e8317ca23ElementwiseLinearKernelEiiPKfS2_S2_Pf_param_3];
ld.param.u64 %rd16, [_ZN6caffe280_GLOBAL__N__56_tmpxft_00005ccd_00000000_7_elementwise_linear_op_cpp1_ii_7e8317ca23ElementwiseLinearKernelEiiPKfS2_S2_Pf_param_4];
ld.param.u64 %rd17, [_ZN6caffe280_GLOBAL__N__56_tmpxft_00005ccd_00000000_7_elementwise_linear_op_cpp1_ii_7e8317ca23ElementwiseLinearKernelEiiPKfS2_S2_Pf_param_5];
mov.u32 %r1, %ntid.x;
mov.u32 %r4, %ctaid.x;
mov.u32 %r5, %tid.x;
mad.lo.s32 %r6, %r1, %r4, %r5;
cvt.u64.u32	%rd27, %r6;
mul.lo.s32 %r7, %r2, %r3;
cvt.s64.s32	%rd2, %r7;
setp.ge.u64	%p1, %rd27, %rd2;
@%p1 bra BB0_6;

cvta.to.global.u64 %rd3, %rd17;
cvta.to.global.u64 %rd4, %rd16;
cvta.to.global.u64 %rd5, %rd15;
cvta.to.global.u64 %rd6, %rd14;
cvt.s64.s32	%rd7, %r2;
mov.u32 %r8, %nctaid.x;
mul.lo.s32 %r9, %r8, %r1;
cvt.u64.u32	%rd8, %r9;

BB0_2:
or.b64 %rd18, %rd27, %rd7;
and.b64 %rd19, %rd18, -4294967296;
setp.eq.s64	%p2, %rd19, 0;
@%p2 bra BB0_4;
bra.uni BB0_3;

BB0_4:
cvt.u32.u64	%r10, %rd7;
cvt.u32.u64	%r11, %rd27;
rem.u32 %r12, %r11, %r10;
cvt.u64.u32	%rd28, %r12;
bra.uni BB0_5;

BB0_3:
rem.u64 %rd28, %rd27, %rd7;

BB0_5:
cvt.s64.s32 %rd20, %rd28;
shl.b64 %rd21, %rd20, 2;
add.s64 %rd22, %rd5, %rd21;
ld.global.f32 %f1, [%rd22];
shl.b64 %rd23, %rd27, 2;
add.s64 %rd24, %rd6, %rd23;
ld.global.f32 %f2, [%rd24];
add.s64 %rd25, %rd4, %rd21;
ld.global.f32 %f3, [%rd25];
fma.rn.f32 %f4, %f2, %f1, %f3;
add.s64 %rd26, %rd3, %rd23;
st.global.f32 [%rd26], %f4;
add.s64 %rd27, %rd8, %rd27;
setp.lt.u64	%p3, %rd27, %rd2;
@%p3 bra BB0_2;

BB0_6:
ret;
}


.visible .entry _ZN6caffe280_GLOBAL__N__56_tmpxft_00005ccd_00000000_7_elementwise_linear_op_cpp1_ii_7e8317ca31ElementwiseLinearGradientKernelEiiPKfS2_S2_PfS3_S3_(
.param .u32 _ZN6caffe280_GLOBAL__N__56_tmpxft_00005ccd_00000000_7_elementwise_linear_op_cpp1_ii_7e8317ca31ElementwiseLinearGradientKernelEiiPKfS2_S2_PfS3_S3__param_0,
.param .u32 _ZN6caffe280_GLOBAL__N__56_tmpxft_00005ccd_00000000_7_elementwise_linear_op_cpp1_ii_7e8317ca31ElementwiseLinearGradientKernelEiiPKfS2_S2_PfS3_S3__param_1,
.param .u64 _ZN6caffe280_GLOBAL__N__56_tmpxft_00005ccd_00000000_7_elementwise_linear_op_cpp1_ii_7e8317ca31ElementwiseLinearGradientKernelEiiPKfS2_S2_PfS3_S3__param_2,
.param .u64 _ZN6caffe280_GLOBAL__N__56_tmpxft_00005ccd_00000000_7_elementwise_linear_op_cpp1_ii_7e8317ca31ElementwiseLinearGradientKernelEiiPKfS2_S2_PfS3_S3__param_3,
.param .u64 _ZN6caffe280_GLOBAL__N__56_tmpxft_00005ccd_00000000_7_elementwise_linear_op_cpp1_ii_7e8317ca31ElementwiseLinearGradientKernelEiiPKfS2_S2_PfS3_S3__param_4,
.param .u64 _ZN6caffe280_GLOBAL__N__56_tmpxft_00005ccd_00000000_7_elementwise_linear_op_cpp1_ii_7e8317ca31ElementwiseLinearGradientKernelEiiPKfS2_S2_PfS3_S3__param_5,
.param .u64 _ZN6caffe280_GLOBAL__N__56_tmpxft_00005ccd_00000000_7_elementwise_linear_op_cpp1_ii_7e8317ca31ElementwiseLinearGradientKernelEiiPKfS2_S2_PfS3_S3__param_6,
.param .u64 _ZN6caffe280_GLOBAL__N__56_tmpxft_00005ccd_00000000_7_elementwise_linear_op_cpp1_ii_7e8317ca31ElementwiseLinearGradientKernelEiiPKfS2_S2_PfS3_S3__param_7
)
{
.reg .pred %p<8>;
.reg .f32 %f<65>;
.reg .b32 %r<33>;
.reg .b64 %rd<26>;

	.shared .align 4 .b8 _ZN6caffe280_GLOBAL__N__56_tmpxft_00005ccd_00000000_7_elementwise_linear_op_cpp1_ii_7e8317ca31ElementwiseLinearGradientKernelEiiPKfS2_S2_PfS3_S3_$__cuda_local_var_196921_61_non_const_temp_storage[24];

ld.param.u32 %r7, [_ZN6caffe280_GLOBAL__N__56_tmpxft_00005ccd_00000000_7_elementwise_linear_op_cpp1_ii_7e8317ca31ElementwiseLinearGradientKernelEiiPKfS2_S2_PfS3_S3__param_0];
ld.param.u32 %r8, [_ZN6caffe280_GLOBAL__N__56_tmpxft_00005ccd_00000000_7_elementwise_linear_op_cpp1_ii_7e8317ca31ElementwiseLinearGradientKernelEiiPKfS2_S2_PfS3_S3__param_1];
ld.param.u64 %rd6, [_ZN6caffe280_GLOBAL__N__56_tmpxft_00005ccd_00000000_7_elementwise_linear_op_cpp1_ii_7e8317ca31ElementwiseLinearGradientKernelEiiPKfS2_S2_PfS3_S3__param_2];
ld.param.u64 %rd7, [_ZN6caffe280_GLOBAL__N__56_tmpxft_00005ccd_00000000_7_elementwise_linear_op_cpp1_ii_7e8317ca31ElementwiseLinearGradientKernelEiiPKfS2_S2_PfS3_S3__param_3];
ld.param.u64 %rd8, [_ZN6caffe280_GLOBAL__N__56_tmpxft_00005ccd_00000000_7_elementwise_linear_op_cpp1_ii_7e8317ca31ElementwiseLinearGradientKernelEiiPKfS2_S2_PfS3_S3__param_4];
ld.param.u64 %rd9, [_ZN6caffe280_GLOBAL__N__56_tmpxft_00005ccd_00000000_7_elementwise_linear_op_cpp1_ii_7e8317ca31ElementwiseLinearGradientKernelEiiPKfS2_S2_PfS3_S3__param_5];
ld.param.u64 %rd10, [_ZN6caffe280_GLOBAL__N__56_tmpxft_00005ccd_00000000_7_elementwise_linear_op_cpp1_ii_7e8317ca31ElementwiseLinearGradientKernelEiiPKfS2_S2_PfS3_S3__param_6];
ld.param.u64 %rd11, [_ZN6caffe280_GLOBAL__N__56_tmpxft_00005ccd_00000000_7_elementwise_linear_op_cpp1_ii_7e8317ca31ElementwiseLinearGradientKernelEiiPKfS2_S2_PfS3_S3__param_7];
mov.u32 %r1, %ctaid.x;
mov.u32 %r2, %tid.x;
mov.f32 %f62, 0f00000000;
mov.f32 %f61, %f62;
setp.ge.s32	%p2, %r2, %r7;
@%p2 bra BB1_3;

cvta.to.global.u64 %rd1, %rd7;
cvta.to.global.u64 %rd2, %rd9;
cvta.to.global.u64 %rd3, %rd6;
cvta.to.global.u64 %rd12, %rd8;
mul.wide.s32 %rd13, %r1, 4;
add.s64 %rd4, %rd12, %rd13;
mov.f32 %f62, 0f00000000;
mov.f32 %f61, %f62;
mov.u32 %r3, %ntid.x;
mov.u32 %r32, %r2;

BB1_2:
mov.u32 %r4, %r32;
mad.lo.s32 %r9, %r4, %r8, %r1;
mul.wide.s32 %rd14, %r9, 4;
add.s64 %rd15, %rd3, %rd14;
ld.global.f32 %f17, [%rd4];
ld.global.f32 %f18, [%rd15];
mul.f32 %f19, %f18, %f17;
add.s64 %rd16, %rd2, %rd14;
st.global.f32 [%rd16], %f19;
add.s64 %rd17, %rd1, %rd14;
ld.global.f32 %f20, [%rd17];
fma.rn.f32 %f62, %f18, %f20, %f62;
add.f32 %f61, %f61, %f18;
add.s32 %r5, %r3, %r4;
setp.lt.s32	%p3, %r5, %r7;
mov.u32 %r32, %r5;
@%p3 bra BB1_2;

BB1_3:

	mov.u32 %r10, %laneid;

	mov.u32 %r11, 1;
mov.u32 %r20, 31;

	{ .reg .f32 r0; .reg .pred p; shfl.down.b32 r0|p, %f62, %r11, %r20; @p add.f32 r0, r0, %f62; mov.f32 %f21, r0;}

	mov.u32 %r13, 2;

	{ .reg .f32 r0; .reg .pred p; shfl.down.b32 r0|p, %f21, %r13, %r20; @p add.f32 r0, r0, %f21; mov.f32 %f24, r0;}

	mov.u32 %r15, 4;

	{ .reg .f32 r0; .reg .pred p; shfl.down.b32 r0|p, %f24, %r15, %r20; @p add.f32 r0, r0, %f24; mov.f32 %f27, r0;}

	mov.u32 %r17, 8;

	{ .reg .f32 r0; .reg .pred p; shfl.down.b32 r0|p, %f27, %r17, %r20; @p add.f32 r0, r0, %f27; mov.f32 %f30, r0;}

	mov.u32 %r19, 16;

	{ .reg .f32 r0; .reg .pred p; shfl.down.b32 r0|p, %f30, %r19, %r20; @p add.f32 r0, r0, %f30; mov.f32 %f63, r0;}

	shr.u32 %r21, %r2, 5;
mul.wide.u32 %rd18, %r21, 4;
mov.u64 %rd19, _ZN6caffe280_GLOBAL__N__56_tmpxft_00005ccd_00000000_7_elementwise_linear_op_cpp1_ii_7e8317ca31ElementwiseLinearGradientKernelEiiPKfS2_S2_PfS3_S3_$__cuda_local_var_196921_61_non_const_temp_storage;
add.s64 %rd20, %rd19, %rd18;
add.s64 %rd5, %rd20, 4;
setp.ne.s32	%p4, %r10, 0;
@%p4 bra BB1_5;

st.shared.f32 [%rd5], %f63;

BB1_5:
bar.sync 0;
setp.ne.s32	%p5, %r2, 0;
@%p5 bra BB1_7;

ld.shared.f32 %f36, [_ZN6caffe280_GLOBAL__N__56_tmpxft_00005ccd_00000000_7_elementwise_linear_op_cpp1_ii_7e8317ca31ElementwiseLinearGradientKernelEiiPKfS2_S2_PfS3_S3_$__cuda_local_var_196921_61_non_const_temp_storage+8];
add.f32 %f37, %f63, %f36;
ld.shared.f32 %f38, [_ZN6caffe280_GLOBAL__N__56_tmpxft_00005ccd_00000000_7_elementwise_linear_op_cpp1_ii_7e8317ca31ElementwiseLinearGradientKernelEiiPKfS2_S2_PfS3_S3_$__cuda_local_var_196921_61_non_const_temp_storage+12];
add.f32 %f39, %f38, %f37;
ld.shared.f32 %f40, [_ZN6caffe280_GLOBAL__N__56_tmpxft_00005ccd_00000000_7_elementwise_linear_op_cpp1_ii_7e8317ca31ElementwiseLinearGradientKernelEiiPKfS2_S2_PfS3_S3_$__cuda_local_var_196921_61_non_const_temp_storage+16];
add.f32 %f63, %f40, %f39;

BB1_7:
bar.sync 0;

	{ .reg .f32 r0; .reg .pred p; shfl.down.b32 r0|p, %f61, %r11, %r20; @p add.f32 r0, r0, %f61; mov.f32 %f41, r0;}

	
	{ .reg .f32 r0; .reg .pred p; shfl.down.b32 r0|p, %f41, %r13, %r20; @p add.f32 r0, r0, %f41; mov.f32 %f44, r0;}

	
	{ .reg .f32 r0; .reg .pred p; shfl.down.b32 r0|p, %f44, %r15, %r20; @p add.f32 r0, r0, %f44; mov.f32 %f47, r0;}

	
	{ .reg .f32 r0; .reg .pred p; shfl.down.b32 r0|p, %f47, %r17, %r20; @p add.f32 r0, r0, %f47; mov.f32 %f50, r0;}

	
	{ .reg .f32 r0; .reg .pred p; shfl.down.b32 r0|p, %f50, %r19, %r20; @p add.f32 r0, r0, %f50; mov.f32 %f64, r0;}

	@%p4 bra BB1_9;

st.shared.f32 [%rd5], %f64;

BB1_9:
setp.eq.s32	%p1, %r2, 0;
bar.sync 0;
@!%p1 bra BB1_11;
bra.uni BB1_10;

BB1_10:
ld.shared.f32 %f56, [_ZN6caffe280_GLOBAL__N__56_tmpxft_00005ccd_00000000_7_elementwise_linear_op_cpp1_ii_7e8317ca31ElementwiseLinearGradientKernelEiiPKfS2_S2_PfS3_S3_$__cuda_local_var_196921_61_non_const_temp_storage+8];
add.f32 %f57, %f64, %f56;
ld.shared.f32 %f58, [_ZN6caffe280_GLOBAL__N__56_tmpxft_00005ccd_00000000_7_elementwise_linear_op_cpp1_ii_7e8317ca31ElementwiseLinearGradientKernelEiiPKfS2_S2_PfS3_S3_$__cuda_local_var_196921_61_non_const_temp_storage+12];
add.f32 %f59, %f58, %f57;
ld.shared.f32 %f60, [_ZN6caffe280_GLOBAL__N__56_tmpxft_00005ccd_00000000_7_elementwise_linear_op_cpp1_ii_7e8317ca31ElementwiseLinearGradientKernelEiiPKfS2_S2_PfS3_S3_$__cuda_local_var_196921_61_non_const_temp_storage+16];
add.f32 %f64, %f60, %f59;

BB1_11:
@%p5 bra BB1_13;

cvta.to.global.u64 %rd21, %rd11;
cvta.to.global.u64 %rd22, %rd10;
mul.wide.s32 %rd23, %r1, 4;
add.s64 %rd24, %rd22, %rd23;
st.global.f32 [%rd24], %f63;
add.s64 %rd25, %rd21, %rd23;
st.global.f32 [%rd25], %f64;

BB1_13:
ret;
}




// ===== COMPILED SASS (sm_100) =====

	.target	sm_100

	.elftype	@"ET_EXEC"


//--------------------- .note.nv.tkinfo           --------------------------
	.section	.note.nv.tkinfo,"",@"SHT_NOTE"
	.sectionflags	@"SHF_NOTE_NV_TKINFO"
	.tkinfo
        /*0018*/ 	.word	0x00000002
        /*0030*/ 	.string	""
        /*0030*/ 	.string	"ptxas"
        /*0030*/ 	.string	"Cuda compilation tools, release 13.0, V13.0.88"
        /*0030*/ 	.string	"Build cuda_13.0.r13.0/compiler.36424714_0"
        /*0030*/ 	.string	"-arch sm_100 "



//--------------------- .note.nv.cuinfo           --------------------------
	.section	.note.nv.cuinfo,"",@"SHT_NOTE"
	.sectionflags	@"SHF_NOTE_NV_CUINFO"
        /*0018*/ 	.short	0x0002
        /*001a*/ 	.short	0x003d
        /*001c*/ 	.short	0x0082
	.zero		2


//--------------------- .nv.info                  --------------------------
	.section	.nv.info,"",@"SHT_CUDA_INFO"
	.align	4


	//----- nvinfo : EIATTR_REGCOUNT
	.align		4
        /*0000*/ 	.byte	0x04, 0x2f
        /*0002*/ 	.short	(.L_17 - .L_16)
	.align		4
.L_16:
        /*0004*/ 	.word	index@(_ZN6caffe280_GLOBAL__N__56_tmpxft_00005ccd_00000000_7_elementwise_linear_op_cpp1_ii_7e8317ca23ElementwiseLinearKernelEiiPKfS2_S2_Pf)
        /*0008*/ 	.word	0x00000010


	//----- nvinfo : EIATTR_FRAME_SIZE
	.align		4
.L_17:
        /*000c*/ 	.byte	0x04, 0x11
        /*000e*/ 	.short	(.L_19 - .L_18)
	.align		4
.L_18:
        /*0010*/ 	.word	index@($__internal_0_$__cuda_sm20_rem_u64)
        /*0014*/ 	.word	0x00000000


	//----- nvinfo : EIATTR_FRAME_SIZE
	.align		4
.L_19:
        /*0018*/ 	.byte	0x04, 0x11
        /*001a*/ 	.short	(.L_21 - .L_20)
	.align		4
.L_20:
        /*001c*/ 	.word	index@(_ZN6caffe280_GLOBAL__N__56_tmpxft_00005ccd_00000000_7_elementwise_linear_op_cpp1_ii_7e8317ca23ElementwiseLinearKernelEiiPKfS2_S2_Pf)
        /*0020*/ 	.word	0x00000000


	//----- nvinfo : EIATTR_REGCOUNT
	.align		4
.L_21:
        /*0024*/ 	.byte	0x04, 0x2f
        /*0026*/ 	.short	(.L_23 - .L_22)
	.align		4
.L_22:
        /*0028*/ 	.word	index@(_ZN6caffe280_GLOBAL__N__56_tmpxft_00005ccd_00000000_7_elementwise_linear_op_cpp1_ii_7e8317ca31ElementwiseLinearGradientKernelEiiPKfS2_S2_PfS3_S3_)
        /*002c*/ 	.word	0x00000018


	//----- nvinfo : EIATTR_FRAME_SIZE
	.align		4
.L_23:
        /*0030*/ 	.byte	0x04, 0x11
        /*0032*/ 	.short	(.L_25 - .L_24)
	.align		4
.L_24:
        /*0034*/ 	.word	index@(_ZN6caffe280_GLOBAL__N__56_tmpxft_00005ccd_00000000_7_elementwise_linear_op_cpp1_ii_7e8317ca31ElementwiseLinearGradientKernelEiiPKfS2_S2_PfS3_S3_)
        /*0038*/ 	.word	0x00000000


	//----- nvinfo : EIATTR_MIN_STACK_SIZE
	.align		4
.L_25:
        /*003c*/ 	.byte	0x04, 0x12
        /*003e*/ 	.short	(.L_27 - .L_26)
	.align		4
.L_26:
        /*0040*/ 	.word	index@(_ZN6caffe280_GLOBAL__N__56_tmpxft_00005ccd_00000000_7_elementwise_linear_op_cpp1_ii_7e8317ca31ElementwiseLinearGradientKernelEiiPKfS2_S2_PfS3_S3_)
        /*0044*/ 	.word	0x00000000


	//----- nvinfo : EIATTR_MIN_STACK_SIZE
	.align		4
.L_27:
        /*0048*/ 	.byte	0x04, 0x12
        /*004a*/ 	.short	(.L_29 - .L_28)
	.align		4
.L_28:
        /*004c*/ 	.word	index@(_ZN6caffe280_GLOBAL__N__56_tmpxft_00005ccd_00000000_7_elementwise_linear_op_cpp1_ii_7e8317ca23ElementwiseLinearKernelEiiPKfS2_S2_Pf)
        /*0050*/ 	.word	0x00000000
.L_29:


//--------------------- .nv.compat                --------------------------
	.section	.nv.compat,"",@"SHT_CUDA_COMPAT_INFO"
	.align	4
        /*0000*/ 	.byte	0x02, 0x09, 0x00, 0x00, 0x02, 0x02, 0x01, 0x00, 0x02, 0x05, 0x05, 0x00, 0x03, 0x07, 0x01, 0x01
        /*0010*/ 	.byte	0x02, 0x03, 0x00, 0x00, 0x02, 0x06, 0x01, 0x00, 0x04, 0x0b, 0x08, 0x00, 0x09, 0x00, 0x00, 0x00
        /*0020*/ 	.byte	0x00, 0x00, 0x00, 0x00


//--------------------- .nv.info._ZN6caffe280_GLOBAL__N__56_tmpxft_00005ccd_00000000_7_elementwise_linear_op_cpp1_ii_7e8317ca31ElementwiseLinearGradientKernelEiiPKfS2_S2_PfS3_S3_ --------------------------
	.section	.nv.info._ZN6caffe280_GLOBAL__N__56_tmpxft_00005ccd_00000000_7_elementwise_linear_op_cpp1_ii_7e8317ca31ElementwiseLinearGradientKernelEiiPKfS2_S2_PfS3_S3_,"",@"SHT_CUDA_INFO"
	.sectionflags	@""
	.align	4


	//----- nvinfo : EIATTR_CUDA_API_VERSION
	.align		4
        /*0000*/ 	.byte	0x04, 0x37
        /*0002*/ 	.short	(.L_31 - .L_30)
.L_30:
        /*0004*/ 	.word	0x00000082


	//----- nvinfo : EIATTR_KPARAM_INFO
	.align		4
.L_31:
        /*0008*/ 	.byte	0x04, 0x17
        /*000a*/ 	.short	(.L_33 - .L_32)
.L_32:
        /*000c*/ 	.word	0x00000000
        /*0010*/ 	.short	0x0007
        /*0012*/ 	.short	0x0030
        /*0014*/ 	.byte	0x00, 0xf0, 0x21, 0x00


	//----- nvinfo : EIATTR_KPARAM_INFO
	.align		4
.L_33:
        /*0018*/ 	.byte	0x04, 0x17
        /*001a*/ 	.short	(.L_35 - .L_34)
.L_34:
        /*001c*/ 	.word	0x00000000
        /*0020*/ 	.short	0x0006
        /*0022*/ 	.short	0x0028
        /*0024*/ 	.byte	0x00, 0xf0, 0x21, 0x00


	//----- nvinfo : EIATTR_KPARAM_INFO
	.align		4
.L_35:
        /*0028*/ 	.byte	0x04, 0x17
        /*002a*/ 	.short	(.L_37 - .L_36)
.L_36:
        /*002c*/ 	.word	0x00000000
        /*0030*/ 	.short	0x0005
        /*0032*/ 	.short	0x0020
        /*0034*/ 	.byte	0x00, 0xf0, 0x21, 0x00


	//----- nvinfo : EIATTR_KPARAM_INFO
	.align		4
.L_37:
        /*0038*/ 	.byte	0x04, 0x17
        /*003a*/ 	.short	(.L_39 - .L_38)
.L_38:
        /*003c*/ 	.word	0x00000000
        /*0040*/ 	.short	0x0004
        /*0042*/ 	.short	0x0018
        /*0044*/ 	.byte	0x00, 0xf0, 0x21, 0x00


	//----- nvinfo : EIATTR_KPARAM_INFO
	.align		4
.L_39:
        /*0048*/ 	.byte	0x04, 0x17
        /*004a*/ 	.short	(.L_41 - .L_40)
.L_40:
        /*004c*/ 	.word	0x00000000
        /*0050*/ 	.short	0x0003
        /*0052*/ 	.short	0x0010
        /*0054*/ 	.byte	0x00, 0xf0, 0x21, 0x00


	//----- nvinfo : EIATTR_KPARAM_INFO
	.align		4
.L_41:
        /*0058*/ 	.byte	0x04, 0x17
        /*005a*/ 	.short	(.L_43 - .L_42)
.L_42:
        /*005c*/ 	.word	0x00000000
        /*0060*/ 	.short	0x0002
        /*0062*/ 	.short	0x0008
        /*0064*/ 	.byte	0x00, 0xf0, 0x21, 0x00


	//----- nvinfo : EIATTR_KPARAM_INFO
	.align		4
.L_43:
        /*0068*/ 	.byte	0x04, 0x17
        /*006a*/ 	.short	(.L_45 - .L_44)
.L_44:
        /*006c*/ 	.word	0x00000000
        /*0070*/ 	.short	0x0001
        /*0072*/ 	.short	0x0004
        /*0074*/ 	.byte	0x00, 0xf0, 0x11, 0x00


	//----- nvinfo : EIATTR_KPARAM_INFO
	.align		4
.L_45:
        /*0078*/ 	.byte	0x04, 0x17
        /*007a*/ 	.short	(.L_47 - .L_46)
.L_46:
        /*007c*/ 	.word	0x00000000
        /*0080*/ 	.short	0x0000
        /*0082*/ 	.short	0x0000
        /*0084*/ 	.byte	0x00, 0xf0, 0x11, 0x00


	//----- nvinfo : EIATTR_SPARSE_MMA_MASK
	.align		4
.L_47:
        /*0088*/ 	.byte	0x03, 0x50
        /*008a*/ 	.short	0x0000


	//----- nvinfo : EIATTR_MAXREG_COUNT
	.align		4
        /*008c*/ 	.byte	0x03, 0x1b
        /*008e*/ 	.short	0x00ff


	//----- nvinfo : EIATTR_NUM_BARRIERS
	.align		4
        /*0090*/ 	.byte	0x02, 0x4c
        /*0092*/ 	.byte	0x01
	.zero		1


	//----- nvinfo : EIATTR_MERCURY_ISA_VERSION
	.align		4
        /*0094*/ 	.byte	0x03, 0x5f
        /*0096*/ 	.short	0x0101


	//----- nvinfo : EIATTR_VRC_CTA_INIT_COUNT
	.align		4
        /*0098*/ 	.byte	0x02, 0x4a
	.zero		1
	.zero		1


	//----- nvinfo : EIATTR_EXIT_INSTR_OFFSETS
	.align		4
        /*009c*/ 	.byte	0x04, 0x1c
        /*009e*/ 	.short	(.L_49 - .L_48)


	//   ....[0]....
.L_48:
        /*00a0*/ 	.word	0x00000490


	//   ....[1]....
        /*00a4*/ 	.word	0x00000560


	//----- nvinfo : EIATTR_CRS_STACK_SIZE
	.align		4
.L_49:
        /*00a8*/ 	.byte	0x04, 0x1e
        /*00aa*/ 	.short	(.L_51 - .L_50)
.L_50:
        /*00ac*/ 	.word	0x00000000


	//----- nvinfo : EIATTR_CBANK_PARAM_SIZE
	.align		4
.L_51:
        /*00b0*/ 	.byte	0x03, 0x19
        /*00b2*/ 	.short	0x0038


	//----- nvinfo : EIATTR_PARAM_CBANK
	.align		4
        /*00b4*/ 	.byte	0x04, 0x0a
        /*00b6*/ 	.short	(.L_53 - .L_52)
	.align		4
.L_52:
        /*00b8*/ 	.word	index@(.nv.constant0._ZN6caffe280_GLOBAL__N__56_tmpxft_00005ccd_00000000_7_elementwise_linear_op_cpp1_ii_7e8317ca31ElementwiseLinearGradientKernelEiiPKfS2_S2_PfS3_S3_)
        /*00bc*/ 	.short	0x0380
        /*00be*/ 	.short	0x0038


	//----- nvinfo : EIATTR_SW_WAR
	.align		4
.L_53:
        /*00c0*/ 	.byte	0x04, 0x36
        /*00c2*/ 	.short	(.L_55 - .L_54)
.L_54:
        /*00c4*/ 	.word	0x00000008
.L_55:


//--------------------- .nv.info._ZN6caffe280_GLOBAL__N__56_tmpxft_00005ccd_00000000_7_elementwise_linear_op_cpp1_ii_7e8317ca23ElementwiseLinearKernelEiiPKfS2_S2_Pf --------------------------
	.section	.nv.info._ZN6caffe280_GLOBAL__N__56_tmpxft_00005ccd_00000000_7_elementwise_linear_op_cpp1_ii_7e8317ca23ElementwiseLinearKernelEiiPKfS2_S2_Pf,"",@"SHT_CUDA_INFO"
	.sectionflags	@""
	.align	4


	//----- nvinfo : EIATTR_CUDA_API_VERSION
	.align		4
        /*0000*/ 	.byte	0x04, 0x37
        /*0002*/ 	.short	(.L_57 - .L_56)
.L_56:
        /*0004*/ 	.word	0x00000082


	//----- nvinfo : EIATTR_KPARAM_INFO
	.align		4
.L_57:
        /*0008*/ 	.byte	0x04, 0x17
        /*000a*/ 	.short	(.L_59 - .L_58)
.L_58:
        /*000c*/ 	.word	0x00000000
        /*0010*/ 	.short	0x0005
        /*0012*/ 	.short	0x0020
        /*0014*/ 	.byte	0x00, 0xf0, 0x21, 0x00


	//----- nvinfo : EIATTR_KPARAM_INFO
	.align		4
.L_59:
        /*0018*/ 	.byte	0x04, 0x17
        /*001a*/ 	.short	(.L_61 - .L_60)
.L_60:
        /*001c*/ 	.word	0x00000000
        /*0020*/ 	.short	0x0004
        /*0022*/ 	.short	0x0018
        /*0024*/ 	.byte	0x00, 0xf0, 0x21, 0x00


	//----- nvinfo : EIATTR_KPARAM_INFO
	.align		4
.L_61:
        /*0028*/ 	.byte	0x04, 0x17
        /*002a*/ 	.short	(.L_63 - .L_62)
.L_62:
        /*002c*/ 	.word	0x00000000
        /*0030*/ 	.short	0x0003
        /*0032*/ 	.short	0x0010
        /*0034*/ 	.byte	0x00, 0xf0, 0x21, 0x00


	//----- nvinfo : EIATTR_KPARAM_INFO
	.align		4
.L_63:
        /*0038*/ 	.byte	0x04, 0x17
        /*003a*/ 	.short	(.L_65 - .L_64)
.L_64:
        /*003c*/ 	.word	0x00000000
        /*0040*/ 	.short	0x0002
        /*0042*/ 	.short	0x0008
        /*0044*/ 	.byte	0x00, 0xf0, 0x21, 0x00


	//----- nvinfo : EIATTR_KPARAM_INFO
	.align		4
.L_65:
        /*0048*/ 	.byte	0x04, 0x17
        /*004a*/ 	.short	(.L_67 - .L_66)
.L_66:
        /*004c*/ 	.word	0x00000000
        /*0050*/ 	.short	0x0001
        /*0052*/ 	.short	0x0004
        /*0054*/ 	.byte	0x00, 0xf0, 0x11, 0x00


	//----- nvinfo : EIATTR_KPARAM_INFO
	.align		4
.L_67:
        /*0058*/ 	.byte	0x04, 0x17
        /*005a*/ 	.short	(.L_69 - .L_68)
.L_68:
        /*005c*/ 	.word	0x00000000
        /*0060*/ 	.short	0x0000
        /*0062*/ 	.short	0x0000
        /*0064*/ 	.byte	0x00, 0xf0, 0x11, 0x00


	//----- nvinfo : EIATTR_SPARSE_MMA_MASK
	.align		4
.L_69:
        /*0068*/ 	.byte	0x03, 0x50
        /*006a*/ 	.short	0x0000


	//----- nvinfo : EIATTR_MAXREG_COUNT
	.align		4
        /*006c*/ 	.byte	0x03, 0x1b
        /*006e*/ 	.short	0x00ff


	//----- nvinfo : EIATTR_MERCURY_ISA_VERSION
	.align		4
        /*0070*/ 	.byte	0x03, 0x5f
        /*0072*/ 	.short	0x0101


	//----- nvinfo : EIATTR_VRC_CTA_INIT_COUNT
	.align		4
        /*0074*/ 	.byte	0x02, 0x4a
	.zero		1
	.zero		1


	//----- nvinfo : EIATTR_EXIT_INSTR_OFFSETS
	.align		4
        /*0078*/ 	.byte	0x04, 0x1c
        /*007a*/ 	.short	(.L_71 - .L_70)


	//   ....[0]....
.L_70:
        /*007c*/ 	.word	0x000000a0


	//   ....[1]....
        /*0080*/ 	.word	0x00000470


	//----- nvinfo : EIATTR_CRS_STACK_SIZE
	.align		4
.L_71:
        /*0084*/ 	.byte	0x04, 0x1e
        /*0086*/ 	.short	(.L_73 - .L_72)
.L_72:
        /*0088*/ 	.word	0x00000000


	//----- nvinfo : EIATTR_CBANK_PARAM_SIZE
	.align		4
.L_73:
        /*008c*/ 	.byte	0x03, 0x19
        /*008e*/ 	.short	0x0028


	//----- nvinfo : EIATTR_PARAM_CBANK
	.align		4
        /*0090*/ 	.byte	0x04, 0x0a
        /*0092*/ 	.short	(.L_75 - .L_74)
	.align		4
.L_74:
        /*0094*/ 	.word	index@(.nv.constant0._ZN6caffe280_GLOBAL__N__56_tmpxft_00005ccd_00000000_7_elementwise_linear_op_cpp1_ii_7e8317ca23ElementwiseLinearKernelEiiPKfS2_S2_Pf)
        /*0098*/ 	.short	0x0380
        /*009a*/ 	.short	0x0028


	//----- nvinfo : EIATTR_SW_WAR
	.align		4
.L_75:
        /*009c*/ 	.byte	0x04, 0x36
        /*009e*/ 	.short	(.L_77 - .L_76)
.L_76:
        /*00a0*/ 	.word	0x00000008
.L_77:


//--------------------- .nv.callgraph             --------------------------
	.section	.nv.callgraph,"",@"SHT_CUDA_CALLGRAPH"
	.align	4
	.sectionentsize	8
	.align		4
        /*0000*/ 	.word	0x00000000
	.align		4
        /*0004*/ 	.word	0xffffffff
	.align		4
        /*0008*/ 	.word	0x00000000
	.align		4
        /*000c*/ 	.word	0xfffffffe
	.align		4
        /*0010*/ 	.word	0x00000000
	.align		4
        /*0014*/ 	.word	0xfffffffd
	.align		4
        /*0018*/ 	.word	0x00000000
	.align		4
        /*001c*/ 	.word	0xfffffffc


//--------------------- .nv.constant4             --------------------------
	.section	.nv.constant4,"a",@progbits
	.align	8
	.align		8
.nv.constant4:
        /*0000*/ 	.dword	_ZTVSt9basic_iosIcSt11char_traitsIcEE
	.align		8
        /*0008*/ 	.dword	_ZTTSo
	.align		8
        /*0010*/ 	.dword	_ZTVSt15basic_streambufIcSt11char_traitsIcEE
	.align		8
        /*0018*/ 	.dword	_ZTVNSt7__cxx1115basic_stringbufIcSt11char_traitsIcESaIcEEE
	.align		8
        /*0020*/ 	.dword	_ZTTNSt7__cxx1119basic_ostringstreamIcSt11char_traitsIcESaIcEEE
	.align		8
        /*0028*/ 	.dword	_ZTVN10__cxxabiv119__pointer_type_infoE
	.align		8
        /*0030*/ 	.dword	_ZTVN10__cxxabiv120__function_type_infoE
	.align		8
        /*0038*/ 	.dword	_ZTVN10__cxxabiv117__class_type_infoE
	.align		8
        /*0040*/ 	.dword	_ZTVN10__cxxabiv120__si_class_type_infoE
	.align		8
        /*0048*/ 	.dword	_ZTVSt9exception
	.align		8
        /*0050*/ 	.dword	_ZTVN3c105ErrorE
	.align		8
        /*0058*/ 	.dword	_ZTVN3c1020intrusive_ptr_targetE
	.align		8
        /*0060*/ 	.dword	_ZTVN3c1011StorageImplE
	.align		8
        /*0068*/ 	.dword	_ZTVN6caffe28OperatorINS_11CUDAContextEEE
	.align		8
        /*0070*/ 	.dword	_ZTVN6caffe219ElementwiseLinearOpIfNS_11CUDAContextENS_13DefaultEngineEEE
	.align		8
        /*0078*/ 	.dword	_ZTVN6caffe227ElementwiseLinearGradientOpIfNS_11CUDAContextENS_13DefaultEngineEEE


//--------------------- .text._ZN6caffe280_GLOBAL__N__56_tmpxft_00005ccd_00000000_7_elementwise_linear_op_cpp1_ii_7e8317ca31ElementwiseLinearGradientKernelEiiPKfS2_S2_PfS3_S3_ --------------------------
	.section	.text._ZN6caffe280_GLOBAL__N__56_tmpxft_00005ccd_00000000_7_elementwise_linear_op_cpp1_ii_7e8317ca31ElementwiseLinearGradientKernelEiiPKfS2_S2_PfS3_S3_,"ax",@progbits
	.align	128
        .global         _ZN6caffe280_GLOBAL__N__56_tmpxft_00005ccd_00000000_7_elementwise_linear_op_cpp1_ii_7e8317ca31ElementwiseLinearGradientKernelEiiPKfS2_S2_PfS3_S3_
        .type           _ZN6caffe280_GLOBAL__N__56_tmpxft_00005ccd_00000000_7_elementwise_linear_op_cpp1_ii_7e8317ca31ElementwiseLinearGradientKernelEiiPKfS2_S2_PfS3_S3_,@function
        .size           _ZN6caffe280_GLOBAL__N__56_tmpxft_00005ccd_00000000_7_elementwise_linear_op_cpp1_ii_7e8317ca31ElementwiseLinearGradientKernelEiiPKfS2_S2_PfS3_S3_,(.L_x_11 - _ZN6caffe280_GLOBAL__N__56_tmpxft_00005ccd_00000000_7_elementwise_linear_op_cpp1_ii_7e8317ca31ElementwiseLinearGradientKernelEiiPKfS2_S2_PfS3_S3_)
        .other          _ZN6caffe280_GLOBAL__N__56_tmpxft_00005ccd_00000000_7_elementwise_linear_op_cpp1_ii_7e8317ca31ElementwiseLinearGradientKernelEiiPKfS2_S2_PfS3_S3_,@"STO_CUDA_ENTRY STV_DEFAULT"
_ZN6caffe280_GLOBAL__N__56_tmpxft_00005ccd_00000000_7_elementwise_linear_op_cpp1_ii_7e8317ca31ElementwiseLinearGradientKernelEiiPKfS2_S2_PfS3_S3_:
.text._ZN6caffe280_GLOBAL__N__56_tmpxft_00005ccd_00000000_7_elementwise_linear_op_cpp1_ii_7e8317ca31ElementwiseLinearGradientKernelEiiPKfS2_S2_PfS3_S3_:
[----:B------:R-:W-:Y:S01]  /*0000*/  LDC R1, c[0x0][0x37c] ;  /* 0x0000df00ff017b82 */ /* 0x000fe20000000800 */
[----:B------:R-:W0:Y:S01]  /*0010*/  S2R R12, SR_TID.X ;  /* 0x00000000000c7919 */ /* 0x000e220000002100 */
[----:B------:R-:W0:Y:S01]  /*0020*/  LDCU UR8, c[0x0][0x380] ;  /* 0x00007000ff0877ac */ /* 0x000e220008000800 */
[----:B------:R-:W-:Y:S01]  /*0030*/  BSSY.RECONVERGENT B0, `(.L_x_0) ;  /* 0x000001f000007945 */ /* 0x000fe20003800200 */
[----:B------:R-:W-:Y:S01]  /*0040*/  HFMA2 R13, -RZ, RZ, 0, 0 ;  /* 0x00000000ff0d7431 */ /* 0x000fe200000001ff */
[----:B------:R-:W1:Y:S01]  /*0050*/  S2R R0, SR_CTAID.X ;  /* 0x0000000000007919 */ /* 0x000e620000002500 */
[----:B------:R-:W2:Y:S01]  /*0060*/  LDCU.64 UR6, c[0x0][0x358] ;  /* 0x00006b00ff0677ac */ /* 0x000ea20008000a00 */
[----:B------:R-:W-:Y:S01]  /*0070*/  MOV R18, RZ ;  /* 0x000000ff00127202 */ /* 0x000fe20000000f00 */
[----:B------:R-:W3:Y:S01]  /*0080*/  LDCU UR9, c[0x0][0x384] ;  /* 0x00007080ff0977ac */ /* 0x000ee20008000800 */
[----:B0-----:R-:W-:-:S13]  /*0090*/  ISETP.GE.AND P0, PT, R12, UR8, PT ;  /* 0x000000080c007c0c */ /* 0x001fda000bf06270 */
[----:B-123--:R-:W-:Y:S05]  /*00a0*/  @P0 BRA `(.L_x_1) ;  /* 0x00000000005c0947 */ /* 0x00efea0003800000 */
[----:B------:R-:W0:Y:S01]  /*00b0*/  LDC.64 R8, c[0x0][0x398] ;  /* 0x0000e600ff087b82 */ /* 0x000e220000000a00 */
[----:B------:R-:W-:Y:S02]  /*00c0*/  MOV R13, RZ ;  /* 0x000000ff000d7202 */ /* 0x000fe40000000f00 */
[----:B------:R-:W-:Y:S02]  /*00d0*/  MOV R18, RZ ;  /* 0x000000ff00127202 */ /* 0x000fe40000000f00 */
[----:B------:R-:W-:-:S03]  /*00e0*/  MOV R19, R12 ;  /* 0x0000000c00137202 */ /* 0x000fc60000000f00 */
[----:B------:R-:W1:Y:S08]  /*00f0*/  LDC R20, c[0x0][0x360] ;  /* 0x0000d800ff147b82 */ /* 0x000e700000000800 */
[----:B------:R-:W2:Y:S08]  /*0100*/  LDC.64 R2, c[0x0][0x388] ;  /* 0x0000e200ff027b82 */ /* 0x000eb00000000a00 */
[----:B------:R-:W3:Y:S01]  /*0110*/  LDC.64 R4, c[0x0][0x3a0] ;  /* 0x0000e800ff047b82 */ /* 0x000ee20000000a00 */
[----:B0-----:R-:W-:-:S07]  /*0120*/  IMAD.WIDE R8, R0, 0x4, R8 ;  /* 0x0000000400087825 */ /* 0x001fce00078e0208 */
[----:B------:R-:W0:Y:S02]  /*0130*/  LDC.64 R6, c[0x0][0x390] ;  /* 0x0000e400ff067b82 */ /* 0x000e240000000a00 */
.L_x_2:
[----:B------:R-:W-:Y:S01]  /*0140*/  IMAD R17, R19, UR9, R0 ;  /* 0x0000000913117c24 */ /* 0x000fe2000f8e0200 */
[----:B------:R-:W4:Y:S03]  /*0150*/  LDG.E R16, desc[UR6][R8.64] ;  /* 0x0000000608107981 */ /* 0x000f26000c1e1900 */
[----:B--2---:R-:W-:-:S06]  /*0160*/  IMAD.WIDE R14, R17, 0x4, R2 ;  /* 0x00000004110e7825 */ /* 0x004fcc00078e0202 */
[----:B------:R-:W4:Y:S01]  /*0170*/  LDG.E R14, desc[UR6][R14.64] ;  /* 0x000000060e0e7981 */ /* 0x000f22000c1e1900 */
[----:B---3--:R-:W-:Y:S01]  /*0180*/  IMAD.WIDE R10, R17, 0x4, R4 ;  /* 0x00000004110a7825 */ /* 0x008fe200078e0204 */
[----:B-1----:R-:W-:-:S04]  /*0190*/  IADD3 R19, PT, PT, R20, R19, RZ ;  /* 0x0000001314137210 */ /* 0x002fc80007ffe0ff */
[----:B------:R-:W-:Y:S01]  /*01a0*/  ISETP.GE.AND P0, PT, R19, UR8, PT ;  /* 0x0000000813007c0c */ /* 0x000fe2000bf06270 */
[----:B----4-:R-:W-:Y:S01]  /*01b0*/  FMUL R21, R16, R14 ;  /* 0x0000000e10157220 */ /* 0x010fe20000400000 */
[----:B0-----:R-:W-:-:S04]  /*01c0*/  IMAD.WIDE R16, R17, 0x4, R6 ;  /* 0x0000000411107825 */ /* 0x001fc800078e0206 */
[----:B------:R4:W-:Y:S04]  /*01d0*/  STG.E desc[UR6][R10.64], R21 ;  /* 0x000000150a007986 */ /* 0x0009e8000c101906 */
[----:B------:R-:W2:Y:S01]  /*01e0*/  LDG.E R16, desc[UR6][R16.64] ;  /* 0x0000000610107981 */ /* 0x000ea2000c1e1900 */
[C---:B------:R-:W-:Y:S01]  /*01f0*/  FADD R18, R14.reuse, R18 ;  /* 0x000000120e127221 */ /* 0x040fe20000000000 */
[----:B--2---:R-:W-:Y:S01]  /*0200*/  FFMA R13, R14, R16, R13 ;  /* 0x000000100e0d7223 */ /* 0x004fe2000000000d */
[----:B----4-:R-:W-:Y:S06]  /*0210*/  @!P0 BRA `(.L_x_2) ;  /* 0xfffffffc00c88947 */ /* 0x010fec000383ffff */
.L_x_1:
[----:B------:R-:W-:Y:S05]  /*0220*/  BSYNC.RECONVERGENT B0 ;  /* 0x0000000000007941 */ /* 0x000fea0003800200 */
.L_x_0:
[----:B------:R-:W0:Y:S01]  /*0230*/  SHFL.DOWN P0, R2, R13, 0x1, 0x1f ;  /* 0x08201f000d027f89 */ /* 0x000e220000000000 */
[----:B------:R-:W1:Y:S01]  /*0240*/  S2UR UR5, SR_CgaCtaId ;  /* 0x00000000000579c3 */ /* 0x000e620000008800 */
[----:B------:R-:W-:Y:S01]  /*0250*/  UMOV UR4, 0x400 ;  /* 0x0000040000047882 */ /* 0x000fe20000000000 */
[C---:B------:R-:W-:Y:S01]  /*0260*/  ISETP.NE.AND P4, PT, R12.reuse, RZ, PT ;  /* 0x000000ff0c00720c */ /* 0x040fe20003f85270 */
[----:B------:R-:W2:Y:S01]  /*0270*/  SHFL.DOWN P1, R7, R18, 0x1, 0x1f ;  /* 0x08201f0012077f89 */ /* 0x000ea20000020000 */
[----:B------:R-:W-:Y:S01]  /*0280*/  ISETP.NE.AND P3, PT, R12, RZ, PT ;  /* 0x000000ff0c00720c */ /* 0x000fe20003f65270 */
[----:B------:R-:W3:Y:S01]  /*0290*/  S2R R10, SR_LANEID ;  /* 0x00000000000a7919 */ /* 0x000ee20000000000 */
[----:B0-----:R-:W-:Y:S01]  /*02a0*/  @P0 FADD R2, R2, R13 ;  /* 0x0000000d02020221 */ /* 0x001fe20000000000 */
[----:B-1----:R-:W-:Y:S01]  /*02b0*/  ULEA UR4, UR5, UR4, 0x18 ;  /* 0x0000000405047291 */ /* 0x002fe2000f8ec0ff */
[----:B--2---:R-:W-:-:S03]  /*02c0*/  @P1 FADD R7, R7, R18 ;  /* 0x0000001207071221 */ /* 0x004fc60000000000 */
[----:B------:R-:W0:Y:S04]  /*02d0*/  SHFL.DOWN P0, R3, R2, 0x2, 0x1f ;  /* 0x08401f0002037f89 */ /* 0x000e280000000000 */
[----:B------:R-:W1:Y:S01]  /*02e0*/  SHFL.DOWN P1, R6, R7, 0x2, 0x1f ;  /* 0x08401f0007067f89 */ /* 0x000e620000020000 */
[----:B---3--:R-:W-:Y:S01]  /*02f0*/  ISETP.NE.AND P2, PT, R10, RZ, PT ;  /* 0x000000ff0a00720c */ /* 0x008fe20003f45270 */
[----:B0-----:R-:W-:Y:S01]  /*0300*/  @P0 FADD R3, R2, R3 ;  /* 0x0000000302030221 */ /* 0x001fe20000000000 */
[----:B------:R-:W-:Y:S01]  /*0310*/  SHF.R.U32.HI R2, RZ, 0x5, R12 ;  /* 0x00000005ff027819 */ /* 0x000fe2000001160c */
[----:B-1----:R-:W-:-:S03]  /*0320*/  @P1 FADD R6, R7, R6 ;  /* 0x0000000607061221 */ /* 0x002fc60000000000 */
[----:B------:R-:W0:Y:S01]  /*0330*/  SHFL.DOWN P0, R4, R3, 0x4, 0x1f ;  /* 0x08801f0003047f89 */ /* 0x000e220000000000 */
[----:B------:R-:W-:-:S03]  /*0340*/  LEA R2, R2, UR4, 0x2 ;  /* 0x0000000402027c11 */ /* 0x000fc6000f8e10ff */
[----:B------:R-:W1:Y:S01]  /*0350*/  SHFL.DOWN P1, R9, R6, 0x4, 0x1f ;  /* 0x08801f0006097f89 */ /* 0x000e620000020000 */
[----:B0-----:R-:W-:Y:S01]  /*0360*/  @P0 FADD R4, R3, R4 ;  /* 0x0000000403040221 */ /* 0x001fe20000000000 */
[----:B-1----:R-:W-:-:S04]  /*0370*/  @P1 FADD R9, R6, R9 ;  /* 0x0000000906091221 */ /* 0x002fc80000000000 */
[----:B------:R-:W0:Y:S04]  /*0380*/  SHFL.DOWN P0, R5, R4, 0x8, 0x1f ;  /* 0x09001f0004057f89 */ /* 0x000e280000000000 */
[----:B------:R-:W1:Y:S01]  /*0390*/  SHFL.DOWN P1, R8, R9, 0x8, 0x1f ;  /* 0x09001f0009087f89 */ /* 0x000e620000020000 */
[----:B0-----:R-:W-:Y:S01]  /*03a0*/  @P0 FADD R5, R4, R5 ;  /* 0x0000000504050221 */ /* 0x001fe20000000000 */
[----:B-1----:R-:W-:-:S04]  /*03b0*/  @P1 FADD R8, R9, R8 ;  /* 0x0000000809081221 */ /* 0x002fc80000000000 */
[----:B------:R-:W0:Y:S04]  /*03c0*/  SHFL.DOWN P0, R7, R5, 0x10, 0x1f ;  /* 0x0a001f0005077f89 */ /* 0x000e280000000000 */
[----:B------:R-:W1:Y:S01]  /*03d0*/  SHFL.DOWN P1, R13, R8, 0x10, 0x1f ;  /* 0x0a001f00080d7f89 */ /* 0x000e620000020000 */
[----:B0-----:R-:W-:Y:S01]  /*03e0*/  @P0 FADD R7, R5, R7 ;  /* 0x0000000705070221 */ /* 0x001fe20000000000 */
[----:B-1----:R-:W-:-:S04]  /*03f0*/  @P1 FADD R13, R8, R13 ;  /* 0x0000000d080d1221 */ /* 0x002fc80000000000 */
[----:B------:R0:W-:Y:S01]  /*0400*/  @!P2 STS [R2+0x4], R7 ;  /* 0x000004070200a388 */ /* 0x0001e20000000800 */
[----:B------:R-:W-:Y:S06]  /*0410*/  BAR.SYNC.DEFER_BLOCKING 0x0 ;  /* 0x0000000000007b1d */ /* 0x000fec0000010000 */
[----:B------:R-:W1:Y:S04]  /*0420*/  @!P4 LDS R11, [UR4+0x10] ;  /* 0x00001004ff0bc984 */ /* 0x000e680008000800 */
[----:B------:R-:W2:Y:S01]  /*0430*/  @!P4 LDS.64 R8, [UR4+0x8] ;  /* 0x00000804ff08c984 */ /* 0x000ea20008000a00 */
[----:B------:R-:W-:Y:S06]  /*0440*/  BAR.SYNC.DEFER_BLOCKING 0x0 ;  /* 0x0000000000007b1d */ /* 0x000fec0000010000 */
[----:B------:R0:W-:Y:S02]  /*0450*/  @!P2 STS [R2+0x4], R13 ;  /* 0x0000040d0200a388 */ /* 0x0001e40000000800 */
[----:B------:R-:W-:Y:S06]  /*0460*/  BAR.SYNC.DEFER_BLOCKING 0x0 ;  /* 0x0000000000007b1d */ /* 0x000fec0000010000 */
[----:B------:R-:W3:Y:S04]  /*0470*/  @!P3 LDS.64 R14, [UR4+0x8] ;  /* 0x00000804ff0eb984 */ /* 0x000ee80008000a00 */
[----:B------:R-:W4:Y:S01]  /*0480*/  @!P3 LDS R17, [UR4+0x10] ;  /* 0x00001004ff11b984 */ /* 0x000f220008000800 */
[----:B------:R-:W-:Y:S05]  /*0490*/  @P4 EXIT ;  /* 0x000000000000494d */ /* 0x000fea0003800000 */
[----:B0-----:R-:W0:Y:S01]  /*04a0*/  LDC.64 R2, c[0x0][0x3a8] ;  /* 0x0000ea00ff027b82 */ /* 0x001e220000000a00 */
[----:B--2---:R-:W-:Y:S01]  /*04b0*/  @!P4 FADD R8, R7, R8 ;  /* 0x000000080708c221 */ /* 0x004fe20000000000 */
[----:B---3--:R-:W-:-:S03]  /*04c0*/  @!P3 FADD R14, R13, R14 ;  /* 0x0000000e0d0eb221 */ /* 0x008fc60000000000 */
[----:B------:R-:W-:Y:S01]  /*04d0*/  @!P4 FADD R8, R8, R9 ;  /* 0x000000090808c221 */ /* 0x000fe20000000000 */
[----:B------:R-:W-:Y:S02]  /*04e0*/  @!P3 FADD R14, R14, R15 ;  /* 0x0000000f0e0eb221 */ /* 0x000fe40000000000 */
[----:B------:R-:W2:Y:S01]  /*04f0*/  LDC.64 R4, c[0x0][0x3b0] ;  /* 0x0000ec00ff047b82 */ /* 0x000ea20000000a00 */
[----:B-1----:R-:W-:Y:S01]  /*0500*/  @!P4 FADD R7, R8, R11 ;  /* 0x0000000b0807c221 */ /* 0x002fe20000000000 */
[----:B----4-:R-:W-:Y:S01]  /*0510*/  @!P3 FADD R13, R14, R17 ;  /* 0x000000110e0db221 */ /* 0x010fe20000000000 */
[----:B0-----:R-:W-:-:S05]  /*0520*/  IMAD.WIDE R2, R0, 0x4, R2 ;  /* 0x0000000400027825 */ /* 0x001fca00078e0202 */
[----:B------:R-:W-:Y:S01]  /*0530*/  STG.E desc[UR6][R2.64], R7 ;  /* 0x0000000702007986 */ /* 0x000fe2000c101906 */
[----:B--2---:R-:W-:-:S05]  /*0540*/  IMAD.WIDE R4, R0, 0x4, R4 ;  /* 0x0000000400047825 */ /* 0x004fca00078e0204 */
[----:B------:R-:W-:Y:S01]  /*0550*/  STG.E desc[UR6][R4.64], R13 ;  /* 0x0000000d04007986 */ /* 0x000fe2000c101906 */
[----:B------:R-:W-:Y:S05]  /*0560*/  EXIT ;  /* 0x000000000000794d */ /* 0x000fea0003800000 */
.L_x_3:
[----:B------:R-:W-:-:S00]  /*0570*/  BRA `(.L_x_3) ;  /* 0xfffffffc00fc7947 */ /* 0x000fc0000383ffff */
[----:B------:R-:W-:-:S00]  /*0580*/  NOP ;  /* 0x0000000000007918 */ /* 0x000fc00000000000 */
[----:B------:R-:W-:-:S00]  /*0590*/  NOP ;  /* 0x0000000000007918 */ /* 0x000fc00000000000 */
[----:B------:R-:W-:-:S00]  /*05a0*/  NOP ;  /* 0x0000000000007918 */ /* 0x000fc00000000000 */
[----:B------:R-:W-:-:S00]  /*05b0*/  NOP ;  /* 0x0000000000007918 */ /* 0x000fc00000000000 */
[----:B------:R-:W-:-:S00]  /*05c0*/  NOP ;  /* 0x0000000000007918 */ /* 0x000fc00000000000 */
[----:B------:R-:W-:-:S00]  /*05d0*/  NOP ;  /* 0x0000000000007918 */ /* 0x000fc00000000000 */
[----:B------:R-:W-:-:S00]  /*05e0*/  NOP ;  /* 0x0000000000007918 */ /* 0x000fc00000000000 */
[----:B------:R-:W-:-:S00]  /*05f0*/  NOP ;  /* 0x0000000000007918 */ /* 0x000fc00000000000 */
.L_x_11:


//--------------------- .text._ZN6caffe280_GLOBAL__N__56_tmpxft_00005ccd_00000000_7_elementwise_linear_op_cpp1_ii_7e8317ca23ElementwiseLinearKernelEiiPKfS2_S2_Pf --------------------------
	.section	.text._ZN6caffe280_GLOBAL__N__56_tmpxft_00005ccd_00000000_7_elementwise_linear_op_cpp1_ii_7e8317ca23ElementwiseLinearKernelEiiPKfS2_S2_Pf,"ax",@progbits
	.align	128
        .global         _ZN6caffe280_GLOBAL__N__56_tmpxft_00005ccd_00000000_7_elementwise_linear_op_cpp1_ii_7e8317ca23ElementwiseLinearKernelEiiPKfS2_S2_Pf
        .type           _ZN6caffe280_GLOBAL__N__56_tmpxft_00005ccd_00000000_7_elementwise_linear_op_cpp1_ii_7e8317ca23ElementwiseLinearKernelEiiPKfS2_S2_Pf,@function
        .size           _ZN6caffe280_GLOBAL__N__56_tmpxft_00005ccd_00000000_7_elementwise_linear_op_cpp1_ii_7e8317ca23ElementwiseLinearKernelEiiPKfS2_S2_Pf,(.L_x_10 - _ZN6caffe280_GLOBAL__N__56_tmpxft_00005ccd_00000000_7_elementwise_linear_op_cpp1_ii_7e8317ca23ElementwiseLinearKernelEiiPKfS2_S2_Pf)
        .other          _ZN6caffe280_GLOBAL__N__56_tmpxft_00005ccd_00000000_7_elementwise_linear_op_cpp1_ii_7e8317ca23ElementwiseLinearKernelEiiPKfS2_S2_Pf,@"STO_CUDA_ENTRY STV_DEFAULT"
_ZN6caffe280_GLOBAL__N__56_tmpxft_00005ccd_00000000_7_elementwise_linear_op_cpp1_ii_7e8317ca23ElementwiseLinearKernelEiiPKfS2_S2_Pf:
.text._ZN6caffe280_GLOBAL__N__56_tmpxft_00005ccd_00000000_7_elementwise_linear_op_cpp1_ii_7e8317ca23ElementwiseLinearKernelEiiPKfS2_S2_Pf:
[----:B------:R-:W-:Y:S01]  /*0000*/  LDC R1, c[0x0][0x37c] ;  /* 0x0000df00ff017b82 */ /* 0x000fe20000000800 */
[----:B------:R-:W0:Y:S01]  /*0010*/  S2R R3, SR_CTAID.X ;  /* 0x0000000000037919 */ /* 0x000e220000002500 */
[----:B------:R-:W1:Y:S01]  /*0020*/  LDCU.64 UR4, c[0x0][0x380] ;  /* 0x00007000ff0477ac */ /* 0x000e620008000a00 */
[----:B------:R-:W0:Y:S01]  /*0030*/  S2R R0, SR_TID.X ;  /* 0x0000000000007919 */ /* 0x000e220000002100 */
[----:B------:R-:W0:Y:S01]  /*0040*/  LDCU UR7, c[0x0][0x360] ;  /* 0x00006c00ff0777ac */ /* 0x000e220008000800 */
[----:B-1----:R-:W-:-:S04]  /*0050*/  UIMAD UR6, UR5, UR4, URZ ;  /* 0x00000004050672a4 */ /* 0x002fc8000f8e02ff */
[----:B------:R-:W-:Y:S01]  /*0060*/  USHF.R.S32.HI UR10, URZ, 0x1f, UR6 ;  /* 0x0000001fff0a7899 */ /* 0x000fe20008011406 */
[----:B0-----:R-:W-:-:S05]  /*0070*/  IMAD R3, R3, UR7, R0 ;  /* 0x0000000703037c24 */ /* 0x001fca000f8e0200 */
[----:B------:R-:W-:-:S04]  /*0080*/  ISETP.GE.U32.AND P0, PT, R3, UR6, PT ;  /* 0x0000000603007c0c */ /* 0x000fc8000bf06070 */
[----:B------:R-:W-:-:S13]  /*0090*/  ISETP.GE.U32.AND.EX P0, PT, RZ, UR10, PT, P0 ;  /* 0x0000000aff007c0c */ /* 0x000fda000bf06100 */
[----:B------:R-:W-:Y:S05]  /*00a0*/  @P0 EXIT ;  /* 0x000000000000094d */ /* 0x000fea0003800000 */
[----:B------:R-:W0:Y:S01]  /*00b0*/  LDCU UR4, c[0x0][0x370] ;  /* 0x00006e00ff0477ac */ /* 0x000e220008000800 */
[----:B------:R-:W-:Y:S01]  /*00c0*/  BSSY.RECONVERGENT B0, `(.L_x_4) ;  /* 0x000003a000007945 */ /* 0x000fe20003800200 */
[----:B------:R-:W-:Y:S01]  /*00d0*/  IMAD.MOV.U32 R0, RZ, RZ, RZ ;  /* 0x000000ffff007224 */ /* 0x000fe200078e00ff */
[----:B------:R-:W1:Y:S01]  /*00e0*/  LDCU.64 UR8, c[0x0][0x358] ;  /* 0x00006b00ff0877ac */ /* 0x000e620008000a00 */
[----:B------:R-:W2:Y:S01]  /*00f0*/  LDCU UR11, c[0x0][0x384] ;  /* 0x00007080ff0b77ac */ /* 0x000ea20008000800 */
[----:B------:R-:W3:Y:S01]  /*0100*/  LDCU.64 UR16, c[0x0][0x388] ;  /* 0x00007100ff1077ac */ /* 0x000ee20008000a00 */
[----:B------:R-:W4:Y:S01]  /*0110*/  LDCU.64 UR18, c[0x0][0x3a0] ;  /* 0x00007400ff1277ac */ /* 0x000f220008000a00 */
[----:B------:R-:W1:Y:S01]  /*0120*/  LDCU.128 UR12, c[0x0][0x390] ;  /* 0x00007200ff0c77ac */ /* 0x000e620008000c00 */
[----:B------:R-:W-:Y:S02]  /*0130*/  USHF.R.S32.HI UR5, URZ, 0x1f, UR5 ;  /* 0x0000001fff057899 */ /* 0x000fe40008011405 */
[----:B0-----:R-:W-:-:S12]  /*0140*/  UIMAD UR7, UR7, UR4, URZ ;  /* 0x00000004070772a4 */ /* 0x001fd8000f8e02ff */
.L_x_8:
[----:B------:R-:W-:Y:S01]  /*0150*/  LOP3.LUT R2, R0, UR5, RZ, 0xfc, !PT ;  /* 0x0000000500027c12 */ /* 0x000fe2000f8efcff */
[----:B------:R-:W-:Y:S03]  /*0160*/  BSSY.RECONVERGENT B1, `(.L_x_5) ;  /* 0x0000018000017945 */ /* 0x000fe60003800200 */
[----:B------:R-:W-:-:S13]  /*0170*/  ISETP.NE.U32.AND P0, PT, R2, RZ, PT ;  /* 0x000000ff0200720c */ /* 0x000fda0003f05070 */
[----:B0-----:R-:W-:Y:S05]  /*0180*/  @!P0 BRA `(.L_x_6) ;  /* 0x0000000000108947 */ /* 0x001fea0003800000 */
[----:B------:R-:W-:-:S07]  /*0190*/  MOV R2, 0x1b0 ;  /* 0x000001b000027802 */ /* 0x000fce0000000f00 */
[----:B-1234-:R-:W-:Y:S05]  /*01a0*/  CALL.REL.NOINC `($__internal_0_$__cuda_sm20_rem_u64) ;  /* 0x0000000000b47944 */ /* 0x01efea0003c00000 */
[----:B------:R-:W-:Y:S01]  /*01b0*/  IMAD.MOV.U32 R5, RZ, RZ, R6 ;  /* 0x000000ffff057224 */ /* 0x000fe200078e0006 */
[----:B------:R-:W-:Y:S06]  /*01c0*/  BRA `(.L_x_7) ;  /* 0x0000000000447947 */ /* 0x000fec0003800000 */
.L_x_6:
[----:B--2---:R-:W0:Y:S01]  /*01d0*/  I2F.U32.RP R2, UR11 ;  /* 0x0000000b00027d06 */ /* 0x004e220008209000 */
[----:B------:R-:W-:-:S07]  /*01e0*/  ISETP.NE.U32.AND P1, PT, RZ, UR11, PT ;  /* 0x0000000bff007c0c */ /* 0x000fce000bf25070 */
[----:B0-----:R-:W0:Y:S02]  /*01f0*/  MUFU.RCP R2, R2 ;  /* 0x0000000200027308 */ /* 0x001e240000001000 */
[----:B0-----:R-:W-:-:S06]  /*0200*/  VIADD R4, R2, 0xffffffe ;  /* 0x0ffffffe02047836 */ /* 0x001fcc0000000000 */
[----:B------:R0:W2:Y:S02]  /*0210*/  F2I.FTZ.U32.TRUNC.NTZ R5, R4 ;  /* 0x0000000400057305 */ /* 0x0000a4000021f000 */
[----:B0-----:R-:W-:Y:S01]  /*0220*/  IMAD.MOV.U32 R4, RZ, RZ, RZ ;  /* 0x000000ffff047224 */ /* 0x001fe200078e00ff */
[----:B--2---:R-:W-:-:S05]  /*0230*/  IADD3 R7, PT, PT, RZ, -R5, RZ ;  /* 0x80000005ff077210 */ /* 0x004fca0007ffe0ff */
[----:B------:R-:W-:-:S04]  /*0240*/  IMAD R7, R7, UR11, RZ ;  /* 0x0000000b07077c24 */ /* 0x000fc8000f8e02ff */
[----:B------:R-:W-:-:S06]  /*0250*/  IMAD.HI.U32 R6, R5, R7, R4 ;  /* 0x0000000705067227 */ /* 0x000fcc00078e0004 */
[----:B------:R-:W-:-:S04]  /*0260*/  IMAD.HI.U32 R6, R6, R3, RZ ;  /* 0x0000000306067227 */ /* 0x000fc800078e00ff */
[----:B------:R-:W-:-:S04]  /*0270*/  IMAD.MOV R6, RZ, RZ, -R6 ;  /* 0x000000ffff067224 */ /* 0x000fc800078e0a06 */
[----:B------:R-:W-:-:S05]  /*0280*/  IMAD R5, R6, UR11, R3 ;  /* 0x0000000b06057c24 */ /* 0x000fca000f8e0203 */
[----:B------:R-:W-:-:S13]  /*0290*/  ISETP.GE.U32.AND P0, PT, R5, UR11, PT ;  /* 0x0000000b05007c0c */ /* 0x000fda000bf06070 */
[----:B------:R-:W-:-:S05]  /*02a0*/  @P0 VIADD R5, R5, -UR11 ;  /* 0x8000000b05050c36 */ /* 0x000fca0008000000 */
[----:B------:R-:W-:-:S13]  /*02b0*/  ISETP.GE.U32.AND P0, PT, R5, UR11, PT ;  /* 0x0000000b05007c0c */ /* 0x000fda000bf06070 */
[----:B------:R-:W-:Y:S02]  /*02c0*/  @P0 IADD3 R5, PT, PT, R5, -UR11, RZ ;  /* 0x8000000b05050c10 */ /* 0x000fe4000fffe0ff */
[----:B------:R-:W-:-:S07]  /*02d0*/  @!P1 LOP3.LUT R5, RZ, UR11, RZ, 0x33, !PT ;  /* 0x0000000bff059c12 */ /* 0x000fce000f8e33ff */
.L_x_7:
[----:B-1-34-:R-:W-:Y:S05]  /*02e0*/  BSYNC.RECONVERGENT B1 ;  /* 0x0000000000017941 */ /* 0x01afea0003800200 */
.L_x_5:
[----:B------:R-:W-:Y:S01]  /*02f0*/  IMAD.SHL.U32 R8, R5, 0x4, RZ ;  /* 0x0000000405087824 */ /* 0x000fe200078e00ff */
[----:B------:R-:W-:Y:S01]  /*0300*/  SHF.R.S32.HI R2, RZ, 0x1f, R5 ;  /* 0x0000001fff027819 */ /* 0x000fe20000011405 */
[C---:B------:R-:W-:Y:S01]  /*0310*/  IMAD.SHL.U32 R10, R3.reuse, 0x4, RZ ;  /* 0x00000004030a7824 */ /* 0x040fe200078e00ff */
[----:B------:R-:W-:Y:S02]  /*0320*/  SHF.L.U64.HI R11, R3, 0x2, R0 ;  /* 0x00000002030b7819 */ /* 0x000fe40000010200 */
[C---:B------:R-:W-:Y:S02]  /*0330*/  IADD3 R4, P0, PT, R8.reuse, UR12, RZ ;  /* 0x0000000c08047c10 */ /* 0x040fe4000ff1e0ff */
[----:B------:R-:W-:Y:S02]  /*0340*/  SHF.L.U64.HI R2, R5, 0x2, R2 ;  /* 0x0000000205027819 */ /* 0x000fe40000010202 */
[----:B------:R-:W-:Y:S02]  /*0350*/  IADD3 R8, P2, PT, R8, UR14, RZ ;  /* 0x0000000e08087c10 */ /* 0x000fe4000ff5e0ff */
[----:B------:R-:W-:-:S02]  /*0360*/  IADD3 R6, P1, PT, R10, UR16, RZ ;  /* 0x000000100a067c10 */ /* 0x000fc4000ff3e0ff */
[C---:B------:R-:W-:Y:S02]  /*0370*/  IADD3.X R9, PT, PT, R2.reuse, UR15, RZ, P2, !PT ;  /* 0x0000000f02097c10 */ /* 0x040fe400097fe4ff */
[----:B------:R-:W-:Y:S02]  /*0380*/  IADD3.X R7, PT, PT, R11, UR17, RZ, P1, !PT ;  /* 0x000000110b077c10 */ /* 0x000fe40008ffe4ff */
[----:B------:R-:W-:Y:S02]  /*0390*/  IADD3.X R5, PT, PT, R2, UR13, RZ, P0, !PT ;  /* 0x0000000d02057c10 */ /* 0x000fe400087fe4ff */
[----:B------:R-:W2:Y:S04]  /*03a0*/  LDG.E R9, desc[UR8][R8.64] ;  /* 0x0000000808097981 */ /* 0x000ea8000c1e1900 */
[----:B------:R-:W2:Y:S04]  /*03b0*/  LDG.E R4, desc[UR8][R4.64] ;  /* 0x0000000804047981 */ /* 0x000ea8000c1e1900 */
[----:B------:R-:W2:Y:S01]  /*03c0*/  LDG.E R7, desc[UR8][R6.64] ;  /* 0x0000000806077981 */ /* 0x000ea2000c1e1900 */
[----:B------:R-:W-:-:S04]  /*03d0*/  IADD3 R10, P0, PT, R10, UR18, RZ ;  /* 0x000000120a0a7c10 */ /* 0x000fc8000ff1e0ff */
[----:B------:R-:W-:Y:S02]  /*03e0*/  IADD3.X R11, PT, PT, R11, UR19, RZ, P0, !PT ;  /* 0x000000130b0b7c10 */ /* 0x000fe400087fe4ff */
[----:B------:R-:W-:-:S04]  /*03f0*/  IADD3 R3, P0, PT, R3, UR7, RZ ;  /* 0x0000000703037c10 */ /* 0x000fc8000ff1e0ff */
[----:B------:R-:W-:Y:S02]  /*0400*/  IADD3.X R0, PT, PT, RZ, R0, RZ, P0, !PT ;  /* 0x00000000ff007210 */ /* 0x000fe400007fe4ff */
[----:B------:R-:W-:-:S04]  /*0410*/  ISETP.GE.U32.AND P0, PT, R3, UR6, PT ;  /* 0x0000000603007c0c */ /* 0x000fc8000bf06070 */
[----:B------:R-:W-:Y:S01]  /*0420*/  ISETP.GE.U32.AND.EX P0, PT, R0, UR10, PT, P0 ;  /* 0x0000000a00007c0c */ /* 0x000fe2000bf06100 */
[----:B--2---:R-:W-:-:S05]  /*0430*/  FFMA R13, R4, R7, R9 ;  /* 0x00000007040d7223 */ /* 0x004fca0000000009 */
[----:B------:R0:W-:Y:S07]  /*0440*/  STG.E desc[UR8][R10.64], R13 ;  /* 0x0000000d0a007986 */ /* 0x0001ee000c101908 */
[----:B------:R-:W-:Y:S05]  /*0450*/  @!P0 BRA `(.L_x_8) ;  /* 0xfffffffc003c8947 */ /* 0x000fea000383ffff */
[----:B------:R-:W-:Y:S05]  /*0460*/  BSYNC.RECONVERGENT B0 ;  /* 0x0000000000007941 */ /* 0x000fea0003800200 */
.L_x_4:
[----:B------:R-:W-:Y:S05]  /*0470*/  EXIT ;  /* 0x000000000000794d */ /* 0x000fea0003800000 */
        .weak           $__internal_0_$__cuda_sm20_rem_u64
        .type           $__internal_0_$__cuda_sm20_rem_u64,@function
        .size           $__internal_0_$__cuda_sm20_rem_u64,(.L_x_10 - $__internal_0_$__cuda_sm20_rem_u64)
$__internal_0_$__cuda_sm20_rem_u64:
[----:B------:R-:W0:Y:S02]  /*0480*/  LDCU UR4, c[0x0][0x384] ;  /* 0x00007080ff0477ac */ /* 0x000e240008000800 */
[----:B0-----:R-:W0:Y:S08]  /*0490*/  I2F.U64.RP R8, UR4 ;  /* 0x0000000400087d12 */ /* 0x001e300008309000 */
[----:B0-----:R-:W0:Y:S02]  /*04a0*/  MUFU.RCP R8, R8 ;  /* 0x0000000800087308 */ /* 0x001e240000001000 */
[----:B0-----:R-:W-:-:S06]  /*04b0*/  VIADD R4, R8, 0x1ffffffe ;  /* 0x1ffffffe08047836 */ /* 0x001fcc0000000000 */
[----:B------:R-:W0:Y:S02]  /*04c0*/  F2I.U64.TRUNC R4, R4 ;  /* 0x0000000400047311 */ /* 0x000e24000020d800 */
[----:B0-----:R-:W-:-:S04]  /*04d0*/  IMAD.WIDE.U32 R6, R4, UR4, RZ ;  /* 0x0000000404067c25 */ /* 0x001fc8000f8e00ff */
[----:B------:R-:W-:Y:S01]  /*04e0*/  IMAD R7, R4, UR5, R7 ;  /* 0x0000000504077c24 */ /* 0x000fe2000f8e0207 */
[----:B------:R-:W-:-:S03]  /*04f0*/  IADD3 R9, P0, PT, RZ, -R6, RZ ;  /* 0x80000006ff097210 */ /* 0x000fc60007f1e0ff */
[----:B------:R-:W-:Y:S02]  /*0500*/  IMAD R7, R5, UR4, R7 ;  /* 0x0000000405077c24 */ /* 0x000fe4000f8e0207 */
[----:B------:R-:W-:-:S04]  /*0510*/  IMAD.HI.U32 R6, R4, R9, RZ ;  /* 0x0000000904067227 */ /* 0x000fc800078e00ff */
[----:B------:R-:W-:Y:S01]  /*0520*/  IMAD.X R11, RZ, RZ, ~R7, P0 ;  /* 0x000000ffff0b7224 */ /* 0x000fe200000e0e07 */
[----:B------:R-:W-:-:S03]  /*0530*/  MOV R7, R4 ;  /* 0x0000000400077202 */ /* 0x000fc60000000f00 */
[-C--:B------:R-:W-:Y:S02]  /*0540*/  IMAD R13, R5, R11.reuse, RZ ;  /* 0x0000000b050d7224 */ /* 0x080fe400078e02ff */
[----:B------:R-:W-:-:S04]  /*0550*/  IMAD.WIDE.U32 R6, P0, R4, R11, R6 ;  /* 0x0000000b04067225 */ /* 0x000fc80007800006 */
[----:B------:R-:W-:-:S04]  /*0560*/  IMAD.HI.U32 R11, R5, R11, RZ ;  /* 0x0000000b050b7227 */ /* 0x000fc800078e00ff */
[----:B------:R-:W-:-:S05]  /*0570*/  IMAD.HI.U32 R6, P1, R5, R9, R6 ;  /* 0x0000000905067227 */ /* 0x000fca0007820006 */
[----:B------:R-:W-:Y:S01]  /*0580*/  IADD3 R7, P2, PT, R13, R6, RZ ;  /* 0x000000060d077210 */ /* 0x000fe20007f5e0ff */
[----:B------:R-:W-:-:S04]  /*0590*/  IMAD.X R6, R11, 0x1, R5, P0 ;  /* 0x000000010b067824 */ /* 0x000fc800000e0605 */
[----:B------:R-:W-:Y:S01]  /*05a0*/  IMAD.WIDE.U32 R4, R7, UR4, RZ ;  /* 0x0000000407047c25 */ /* 0x000fe2000f8e00ff */
[----:B------:R-:W-:-:S03]  /*05b0*/  IADD3.X R9, PT, PT, RZ, RZ, R6, P2, P1 ;  /* 0x000000ffff097210 */ /* 0x000fc600017e2406 */
[----:B------:R-:W-:Y:S01]  /*05c0*/  IMAD R6, R7, UR5, R5 ;  /* 0x0000000507067c24 */ /* 0x000fe2000f8e0205 */
[----:B------:R-:W-:-:S03]  /*05d0*/  IADD3 R5, P0, PT, RZ, -R4, RZ ;  /* 0x80000004ff057210 */ /* 0x000fc60007f1e0ff */
[----:B------:R-:W-:Y:S02]  /*05e0*/  IMAD R4, R9, UR4, R6 ;  /* 0x0000000409047c24 */ /* 0x000fe4000f8e0206 */
[----:B------:R-:W-:-:S04]  /*05f0*/  IMAD.HI.U32 R6, R7, R5, RZ ;  /* 0x0000000507067227 */ /* 0x000fc800078e00ff */
[----:B------:R-:W-:-:S04]  /*0600*/  IMAD.X R4, RZ, RZ, ~R4, P0 ;  /* 0x000000ffff047224 */ /* 0x000fc800000e0e04 */
[----:B------:R-:W-:-:S04]  /*0610*/  IMAD.WIDE.U32 R6, P0, R7, R4, R6 ;  /* 0x0000000407067225 */ /* 0x000fc80007800006 */
[C---:B------:R-:W-:Y:S02]  /*0620*/  IMAD R8, R9.reuse, R4, RZ ;  /* 0x0000000409087224 */ /* 0x040fe400078e02ff */
[----:B------:R-:W-:-:S04]  /*0630*/  IMAD.HI.U32 R7, P1, R9, R5, R6 ;  /* 0x0000000509077227 */ /* 0x000fc80007820006 */
[----:B------:R-:W-:Y:S01]  /*0640*/  IMAD.HI.U32 R4, R9, R4, RZ ;  /* 0x0000000409047227 */ /* 0x000fe200078e00ff */
[----:B------:R-:W-:-:S03]  /*0650*/  IADD3 R7, P2, PT, R8, R7, RZ ;  /* 0x0000000708077210 */ /* 0x000fc60007f5e0ff */
[----:B------:R-:W-:Y:S01]  /*0660*/  IMAD.MOV.U32 R5, RZ, RZ, RZ ;  /* 0x000000ffff057224 */ /* 0x000fe200078e00ff */
[----:B------:R-:W-:Y:S01]  /*0670*/  IADD3.X R9, PT, PT, R4, R9, RZ, P0, !PT ;  /* 0x0000000904097210 */ /* 0x000fe200007fe4ff */
[----:B------:R-:W-:-:S03]  /*0680*/  IMAD.HI.U32 R4, R7, R3, RZ ;  /* 0x0000000307047227 */ /* 0x000fc600078e00ff */
[----:B------:R-:W-:Y:S01]  /*0690*/  IADD3.X R9, PT, PT, RZ, RZ, R9, P2, P1 ;  /* 0x000000ffff097210 */ /* 0x000fe200017e2409 */
[----:B------:R-:W-:-:S04]  /*06a0*/  IMAD.WIDE.U32 R4, R7, R0, R4 ;  /* 0x0000000007047225 */ /* 0x000fc800078e0004 */
[C---:B------:R-:W-:Y:S02]  /*06b0*/  IMAD R7, R9.reuse, R0, RZ ;  /* 0x0000000009077224 */ /* 0x040fe400078e02ff */
[----:B------:R-:W-:-:S04]  /*06c0*/  IMAD.HI.U32 R4, P0, R9, R3, R4 ;  /* 0x0000000309047227 */ /* 0x000fc80007800004 */
[----:B------:R-:W-:Y:S01]  /*06d0*/  IMAD.HI.U32 R6, R9, R0, RZ ;  /* 0x0000000009067227 */ /* 0x000fe200078e00ff */
[----:B------:R-:W-:-:S03]  /*06e0*/  IADD3 R7, P1, PT, R7, R4, RZ ;  /* 0x0000000407077210 */ /* 0x000fc60007f3e0ff */
[----:B------:R-:W-:Y:S02]  /*06f0*/  IMAD.X R6, RZ, RZ, R6, P0 ;  /* 0x000000ffff067224 */ /* 0x000fe400000e0606 */
[----:B------:R-:W-:-:S03]  /*0700*/  IMAD.WIDE.U32 R4, R7, UR4, RZ ;  /* 0x0000000407047c25 */ /* 0x000fc6000f8e00ff */
[----:B------:R-:W-:Y:S01]  /*0710*/  IADD3.X R6, PT, PT, RZ, R6, RZ, P1, !PT ;  /* 0x00000006ff067210 */ /* 0x000fe20000ffe4ff */
[----:B------:R-:W-:Y:S01]  /*0720*/  IMAD R7, R7, UR5, R5 ;  /* 0x0000000507077c24 */ /* 0x000fe2000f8e0205 */
[----:B------:R-:W-:-:S03]  /*0730*/  IADD3 R8, P1, PT, -R4, R3, RZ ;  /* 0x0000000304087210 */ /* 0x000fc60007f3e1ff */
[----:B------:R-:W-:Y:S01]  /*0740*/  IMAD R7, R6, UR4, R7 ;  /* 0x0000000406077c24 */ /* 0x000fe2000f8e0207 */
[----:B------:R-:W-:-:S03]  /*0750*/  ISETP.GE.U32.AND P0, PT, R8, UR4, PT ;  /* 0x0000000408007c0c */ /* 0x000fc6000bf06070 */
[----:B------:R-:W-:Y:S01]  /*0760*/  IMAD.X R7, R0, 0x1, ~R7, P1 ;  /* 0x0000000100077824 */ /* 0x000fe200008e0e07 */
[----:B------:R-:W-:-:S04]  /*0770*/  IADD3 R5, P1, PT, R8, -UR4, RZ ;  /* 0x8000000408057c10 */ /* 0x000fc8000ff3e0ff */
[C---:B------:R-:W-:Y:S02]  /*0780*/  ISETP.GE.U32.AND.EX P0, PT, R7.reuse, UR5, PT, P0 ;  /* 0x0000000507007c0c */ /* 0x040fe4000bf06100 */
[----:B------:R-:W-:Y:S02]  /*0790*/  IADD3.X R4, PT, PT, R7, ~UR5, RZ, P1, !PT ;  /* 0x8000000507047c10 */ /* 0x000fe40008ffe4ff */
[----:B------:R-:W-:Y:S02]  /*07a0*/  SEL R5, R5, R8, P0 ;  /* 0x0000000805057207 */ /* 0x000fe40000000000 */
[----:B------:R-:W-:Y:S02]  /*07b0*/  SEL R4, R4, R7, P0 ;  /* 0x0000000704047207 */ /* 0x000fe40000000000 */
[C---:B------:R-:W-:Y:S01]  /*07c0*/  ISETP.GE.U32.AND P0, PT, R5.reuse, UR4, PT ;  /* 0x0000000405007c0c */ /* 0x040fe2000bf06070 */
[----:B------:R-:W-:Y:S01]  /*07d0*/  VIADD R6, R5, -UR4 ;  /* 0x8000000405067c36 */ /* 0x000fe20008000000 */
[----:B------:R-:W-:-:S02]  /*07e0*/  ISETP.NE.U32.AND P1, PT, RZ, UR4, PT ;  /* 0x00000004ff007c0c */ /* 0x000fc4000bf25070 */
[----:B------:R-:W-:Y:S02]  /*07f0*/  ISETP.GE.U32.AND.EX P0, PT, R4, UR5, PT, P0 ;  /* 0x0000000504007c0c */ /* 0x000fe4000bf06100 */
[----:B------:R-:W-:Y:S02]  /*0800*/  MOV R4, R2 ;  /* 0x0000000200047202 */ /* 0x000fe40000000f00 */
[----:B------:R-:W-:Y:S01]  /*0810*/  SEL R6, R6, R5, P0 ;  /* 0x0000000506067207 */ /* 0x000fe20000000000 */
[----:B------:R-:W-:Y:S01]  /*0820*/  IMAD.MOV.U32 R5, RZ, RZ, 0x0 ;  /* 0x00000000ff057424 */ /* 0x000fe200078e00ff */
[----:B------:R-:W-:-:S04]  /*0830*/  ISETP.NE.AND.EX P1, PT, RZ, UR5, PT, P1 ;  /* 0x00000005ff007c0c */ /* 0x000fc8000bf25310 */
[----:B------:R-:W-:Y:S01]  /*0840*/  SEL R6, R6, 0xffffffff, P1 ;  /* 0xffffffff06067807 */ /* 0x000fe20000800000 */
[----:B------:R-:W-:Y:S08]  /*0850*/  RET.REL.NODEC R4 `(_ZN6caffe280_GLOBAL__N__56_tmpxft_00005ccd_00000000_7_elementwise_linear_op_cpp1_ii_7e8317ca23ElementwiseLinearKernelEiiPKfS2_S2_Pf) ;  /* 0xfffffff404e87950 */ /* 0x000ff00003c3ffff */
.L_x_9:
        /* <DEDUP_REMOVED lines=10> */
.L_x_10:


//--------------------- .nv.shared._ZN6caffe280_GLOBAL__N__56_tmpxft_00005ccd_00000000_7_elementwise_linear_op_cpp1_ii_7e8317ca31ElementwiseLinearGradientKernelEiiPKfS2_S2_PfS3_S3_ --------------------------
	.section	.nv.shared._ZN6caffe280_GLOBAL__N__56_tmpxft_00005ccd_00000000_7_elementwise_linear_op_cpp1_ii_7e8317ca31ElementwiseLinearGradientKernelEiiPKfS2_S2_PfS3_S3_,"aw",@nobits
	.sectionflags	@""
	.align	4
.nv.shared._ZN6caffe280_GLOBAL__N__56_tmpxft_00005ccd_00000000_7_elementwise_linear_op_cpp1_ii_7e8317ca31ElementwiseLinearGradientKernelEiiPKfS2_S2_PfS3_S3_:
	.zero		1048


//--------------------- .nv.shared.reserved.0     --------------------------
	.section	.nv.shared.reserved.0,"aw",@nobits
	.weak		__nv_reservedSMEM_offset_0_alias
	.size		__nv_reservedSMEM_offset_0_alias, 0, 64
	.other		__nv_reservedSMEM_offset_0_alias,@"STO_CUDA_RESERVED_SHARED STV_DEFAULT"
__nv_reservedSMEM_offset_0_alias:
	.zero		0
	.zero		64


//--------------------- .nv.global                --------------------------
	.section	.nv.global,"aw",@nobits
	.align	8
.nv.global:
	.type		_ZTVN10__cxxabiv120__function_type_infoE,@object
	.size		_ZTVN10__cxxabiv120__function_type_infoE,(_ZTVN10__cxxabiv120__si_class_type_infoE - _ZTVN10__cxxabiv120__function_type_infoE)
_ZTVN10__cxxabiv120__function_type_infoE:
	.zero		8
	.type		_ZTVN10__cxxabiv120__si_class_type_infoE,@object
	.size		_ZTVN10__cxxabiv120__si_class_type_infoE,(_ZTTNSt7__cxx1119basic_ostringstreamIcSt11char_traitsIcESaIcEEE - _ZTVN10__cxxabiv120__si_class_type_infoE)
_ZTVN10__cxxabiv120__si_class_type_infoE:
	.zero		8
	.type		_ZTTNSt7__cxx1119basic_ostringstreamIcSt11char_traitsIcESaIcEEE,@object
	.size		_ZTTNSt7__cxx1119basic_ostringstreamIcSt11char_traitsIcESaIcEEE,(_ZTVN10__cxxabiv117__class_type_infoE - _ZTTNSt7__cxx1119basic_ostringstreamIcSt11char_traitsIcESaIcEEE)
_ZTTNSt7__cxx1119basic_ostringstreamIcSt11char_traitsIcESaIcEEE:
	.zero		8
	.type		_ZTVN10__cxxabiv117__class_type_infoE,@object
	.size		_ZTVN10__cxxabiv117__class_type_infoE,(_ZTTSo - _ZTVN10__cxxabiv117__class_type_infoE)
_ZTVN10__cxxabiv117__class_type_infoE:
	.zero		8
	.type		_ZTTSo,@object
	.size		_ZTTSo,(_ZTVN10__cxxabiv119__pointer_type_infoE - _ZTTSo)
_ZTTSo:
	.zero		8
	.type		_ZTVN10__cxxabiv119__pointer_type_infoE,@object
	.size		_ZTVN10__cxxabiv119__pointer_type_infoE,(_ZTVSt9basic_iosIcSt11char_traitsIcEE - _ZTVN10__cxxabiv119__pointer_type_infoE)
_ZTVN10__cxxabiv119__pointer_type_infoE:
	.zero		8
	.type		_ZTVSt9basic_iosIcSt11char_traitsIcEE,@object
	.size		_ZTVSt9basic_iosIcSt11char_traitsIcEE,(_ZTVN3c105ErrorE - _ZTVSt9basic_iosIcSt11char_traitsIcEE)
_ZTVSt9basic_iosIcSt11char_traitsIcEE:
	.zero		32
	.type		_ZTVN3c105ErrorE,@object
	.size		_ZTVN3c105ErrorE,(_ZTVN3c1011StorageImplE - _ZTVN3c105ErrorE)
_ZTVN3c105ErrorE:
	.zero		40
	.type		_ZTVN3c1011StorageImplE,@object
	.size		_ZTVN3c1011StorageImplE,(_ZTVN3c1020intrusive_ptr_targetE - _ZTVN3c1011StorageImplE)
_ZTVN3c1011StorageImplE:
	.zero		40
	.type		_ZTVN3c1020intrusive_ptr_targetE,@object
	.size		_ZTVN3c1020intrusive_ptr_targetE,(_ZTVSt9exception - _ZTVN3c1020intrusive_ptr_targetE)
_ZTVN3c1020intrusive_ptr_targetE:
	.zero		40
	.type		_ZTVSt9exception,@object
	.size		_ZTVSt9exception,(_ZTVSt15basic_streambufIcSt11char_traitsIcEE - _ZTVSt9exception)
_ZTVSt9exception:
	.zero		40
	.type		_ZTVSt15basic_streambufIcSt11char_traitsIcEE,@object
	.size		_ZTVSt15basic_streambufIcSt11char_traitsIcEE,(_ZTVNSt7__cxx1115basic_stringbufIcSt11char_traitsIcESaIcEEE - _ZTVSt15basic_streambufIcSt11char_traitsIcEE)
_ZTVSt15basic_streambufIcSt11char_traitsIcEE:
	.zero		128
	.type		_ZTVNSt7__cxx1115basic_stringbufIcSt11char_traitsIcESaIcEEE,@object
	.size		_ZTVNSt7__cxx1115basic_stringbufIcSt11char_traitsIcESaIcEEE,(_ZTVN6caffe219ElementwiseLinearOpIfNS_11CUDAContextENS_13DefaultEngineEEE - _ZTVNSt7__cxx1115basic_stringbufIcSt11char_traitsIcESaIcEEE)
_ZTVNSt7__cxx1115basic_stringbufIcSt11char_traitsIcESaIcEEE:
	.zero		128
	.type		_ZTVN6caffe219ElementwiseLinearOpIfNS_11CUDAContextENS_13DefaultEngineEEE,@object
	.size		_ZTVN6caffe219ElementwiseLinearOpIfNS_11CUDAContextENS_13DefaultEngineEEE,(_ZTVN6caffe227ElementwiseLinearGradientOpIfNS_11CUDAContextENS_13DefaultEngineEEE - _ZTVN6caffe219ElementwiseLinearOpIfNS_11CUDAContextENS_13DefaultEngineEEE)
_ZTVN6caffe219ElementwiseLinearOpIfNS_11CUDAContextENS_13DefaultEngineEEE:
	.zero		136
	.type		_ZTVN6caffe227ElementwiseLinearGradientOpIfNS_11CUDAContextENS_13DefaultEngineEEE,@object
	.size		_ZTVN6caffe227ElementwiseLinearGradientOpIfNS_11CUDAContextENS_13DefaultEngineEEE,(_ZTVN6caffe28OperatorINS_11CUDAContextEEE - _ZTVN6caffe227ElementwiseLinearGradientOpIfNS_11CUDAContextENS_13DefaultEngineEEE)
_ZTVN6caffe227ElementwiseLinearGradientOpIfNS_11CUDAContextENS_13DefaultEngineEEE:
	.zero		136
	.type		_ZTVN6caffe28OperatorINS_11CUDAContextEEE,@object
	.size		_ZTVN6caffe28OperatorINS_11CUDAContextEEE,(.L_13 - _ZTVN6caffe28OperatorINS_11CUDAContextEEE)
_ZTVN6caffe28OperatorINS_11CUDAContextEEE:
	.zero		136
.L_13:


//--------------------- .nv.constant0._ZN6caffe280_GLOBAL__N__56_tmpxft_00005ccd_00000000_7_elementwise_linear_op_cpp1_ii_7e8317ca31ElementwiseLinearGradientKernelEiiPKfS2_S2_PfS3_S3_ --------------------------
	.section	.nv.constant0._ZN6caffe280_GLOBAL__N__56_tmpxft_00005ccd_00000000_7_elementwise_linear_op_cpp1_ii_7e8317ca31ElementwiseLinearGradientKernelEiiPKfS2_S2_PfS3_S3_,"a",@progbits
	.sectionflags	@""
	.align	4
.nv.constant0._ZN6caffe280_GLOBAL__N__56_tmpxft_00005ccd_00000000_7_elementwise_linear_op_cpp1_ii_7e8317ca31ElementwiseLinearGradientKernelEiiPKfS2_S2_PfS3_S3_:
	.zero		952


//--------------------- .nv.constant0._ZN6caffe280_GLOBAL__N__56_tmpxft_00005ccd_00000000_7_elementwise_linear_op_cpp1_ii_7e8317ca23ElementwiseLinearKernelEiiPKfS2_S2_Pf --------------------------
	.section	.nv.constant0._ZN6caffe280_GLOBAL__N__56_tmpxft_00005ccd_00000000_7_elementwise_linear_op_cpp1_ii_7e8317ca23ElementwiseLinearKernelEiiPKfS2_S2_Pf,"a",@progbits
	.sectionflags	@""
	.align	4
.nv.constant0._ZN6caffe280_GLOBAL__N__56_tmpxft_00005ccd_00000000_7_elementwise_linear_op_cpp1_ii_7e8317ca23ElementwiseLinearKernelEiiPKfS2_S2_Pf:
	.zero		936


//--------------------- SYMBOLS --------------------------

	.type		.nv.reservedSmem.offset0,@object
	.size		.nv.reservedSmem.offset0,0x4
	.type		.nv.reservedSmem.cap,@object
	.size		.nv.reservedSmem.cap,0x4
